	.headerflags	@"EF_CUDA_TEXMODE_UNIFIED EF_CUDA_64BIT_ADDRESS EF_CUDA_ACCELERATORS EF_CUDA_SM90 EF_CUDA_VIRTUAL_SM(EF_CUDA_SM90)"
	.elftype	@"ET_EXEC"


//--------------------- .nv.info                  --------------------------
	.section	.nv.info,"",@"SHT_CUDA_INFO"
	.align	4


	//----- nvinfo : EIATTR_REGCOUNT
	.align		4
        /*0000*/ 	.byte	0x04, 0x2f
        /*0002*/ 	.short	(.L_1 - .L_0)
	.align		4
.L_0:
        /*0004*/ 	.word	index@(triton_poi_fused_constant_pad_nd_max_pool2d_with_indices_2)
        /*0008*/ 	.word	0x00000028


	//----- nvinfo : EIATTR_MIN_STACK_SIZE
	.align		4
.L_1:
        /*000c*/ 	.byte	0x04, 0x12
        /*000e*/ 	.short	(.L_3 - .L_2)
	.align		4
.L_2:
        /*0010*/ 	.word	index@(triton_poi_fused_constant_pad_nd_max_pool2d_with_indices_2)
        /*0014*/ 	.word	0x00000000


	//----- nvinfo : EIATTR_FRAME_SIZE
	.align		4
.L_3:
        /*0018*/ 	.byte	0x04, 0x11
        /*001a*/ 	.short	(.L_5 - .L_4)
	.align		4
.L_4:
        /*001c*/ 	.word	index@(triton_poi_fused_constant_pad_nd_max_pool2d_with_indices_2)
        /*0020*/ 	.word	0x00000000


	//----- nvinfo : EIATTR_MIN_STACK_SIZE
	.align		4
.L_5:
        /*0024*/ 	.byte	0x04, 0x12
        /*0026*/ 	.short	(.L_7 - .L_6)
	.align		4
.L_6:
        /*0028*/ 	.word	index@(triton_poi_fused_constant_pad_nd_max_pool2d_with_indices_2)
        /*002c*/ 	.word	0x00000000
.L_7:


//--------------------- .nv.info.triton_poi_fused_constant_pad_nd_max_pool2d_with_indices_2 --------------------------
	.section	.nv.info.triton_poi_fused_constant_pad_nd_max_pool2d_with_indices_2,"",@"SHT_CUDA_INFO"
	.sectionflags	@""
	.align	4


	//----- nvinfo : EIATTR_CUDA_API_VERSION
	.align		4
        /*0000*/ 	.byte	0x04, 0x37
        /*0002*/ 	.short	(.L_9 - .L_8)
.L_8:
        /*0004*/ 	.word	0x0000007c


	//----- nvinfo : EIATTR_KPARAM_INFO
	.align		4
.L_9:
        /*0008*/ 	.byte	0x04, 0x17
        /*000a*/ 	.short	(.L_11 - .L_10)
.L_10:
        /*000c*/ 	.word	0x00000000
        /*0010*/ 	.short	0x0003
        /*0012*/ 	.short	0x0014
        /*0014*/ 	.byte	0x00, 0xf0, 0x11, 0x00


	//----- nvinfo : EIATTR_KPARAM_INFO
	.align		4
.L_11:
        /*0018*/ 	.byte	0x04, 0x17
        /*001a*/ 	.short	(.L_13 - .L_12)
.L_12:
        /*001c*/ 	.word	0x00000000
        /*0020*/ 	.short	0x0002
        /*0022*/ 	.short	0x0010
        /*0024*/ 	.byte	0x00, 0xf0, 0x11, 0x00


	//----- nvinfo : EIATTR_KPARAM_INFO
	.align		4
.L_13:
        /*0028*/ 	.byte	0x04, 0x17
        /*002a*/ 	.short	(.L_15 - .L_14)
.L_14:
        /*002c*/ 	.word	0x00000000
        /*0030*/ 	.short	0x0001
        /*0032*/ 	.short	0x0008
        /*0034*/ 	.byte	0x00, 0xf4, 0x21, 0x00


	//----- nvinfo : EIATTR_KPARAM_INFO
	.align		4
.L_15:
        /*0038*/ 	.byte	0x04, 0x17
        /*003a*/ 	.short	(.L_17 - .L_16)
.L_16:
        /*003c*/ 	.word	0x00000000
        /*0040*/ 	.short	0x0000
        /*0042*/ 	.short	0x0000
        /*0044*/ 	.byte	0x00, 0xf4, 0x21, 0x00


	//----- nvinfo : EIATTR_SPARSE_MMA_MASK
	.align		4
.L_17:
        /*0048*/ 	.byte	0x03, 0x50
        /*004a*/ 	.short	0x0000


	//----- nvinfo : EIATTR_MAXREG_COUNT
	.align		4
        /*004c*/ 	.byte	0x03, 0x1b
        /*004e*/ 	.short	0x00ff


	//----- nvinfo : EIATTR_EXIT_INSTR_OFFSETS
	.align		4
        /*0050*/ 	.byte	0x04, 0x1c
        /*0052*/ 	.short	(.L_19 - .L_18)


	//   ....[0]....
.L_18:
        /*0054*/ 	.word	0x00001390


	//   ....[1]....
        /*0058*/ 	.word	0x000013e0


	//----- nvinfo : EIATTR_REQNTID
	.align		4
.L_19:
        /*005c*/ 	.byte	0x04, 0x10
        /*005e*/ 	.short	(.L_21 - .L_20)
.L_20:
        /*0060*/ 	.word	0x00000080
        /*0064*/ 	.word	0x00000001
        /*0068*/ 	.word	0x00000001


	//----- nvinfo : EIATTR_CBANK_PARAM_SIZE
	.align		4
.L_21:
        /*006c*/ 	.byte	0x03, 0x19
        /*006e*/ 	.short	0x0018


	//----- nvinfo : EIATTR_PARAM_CBANK
	.align		4
        /*0070*/ 	.byte	0x04, 0x0a
        /*0072*/ 	.short	(.L_23 - .L_22)
	.align		4
.L_22:
        /*0074*/ 	.word	index@(.nv.constant0.triton_poi_fused_constant_pad_nd_max_pool2d_with_indices_2)
        /*0078*/ 	.short	0x0210
        /*007a*/ 	.short	0x0018


	//----- nvinfo : EIATTR_SW_WAR
	.align		4
.L_23:
        /*007c*/ 	.byte	0x04, 0x36
        /*007e*/ 	.short	(.L_25 - .L_24)
.L_24:
        /*0080*/ 	.word	0x00000008
.L_25:


//--------------------- .nv.callgraph             --------------------------
	.section	.nv.callgraph,"",@"SHT_CUDA_CALLGRAPH"
	.align	4
	.sectionentsize	8
	.align		4
        /*0000*/ 	.word	0x00000000
	.align		4
        /*0004*/ 	.word	0xffffffff
	.align		4
        /*0008*/ 	.word	0x00000000
	.align		4
        /*000c*/ 	.word	0xfffffffe
	.align		4
        /*0010*/ 	.word	0x00000000
	.align		4
        /*0014*/ 	.word	0xfffffffd
	.align		4
        /*0018*/ 	.word	0x00000000
	.align		4
        /*001c*/ 	.word	0xfffffffc


//--------------------- .text.triton_poi_fused_constant_pad_nd_max_pool2d_with_indices_2 --------------------------
	.section	.text.triton_poi_fused_constant_pad_nd_max_pool2d_with_indices_2,"ax",@progbits
	.sectionflags	@"SHF_BARRIERS=1"
	.align	128
        .global         triton_poi_fused_constant_pad_nd_max_pool2d_with_indices_2
        .type           triton_poi_fused_constant_pad_nd_max_pool2d_with_indices_2,@function
        .size           triton_poi_fused_constant_pad_nd_max_pool2d_with_indices_2,(.L_x_1 - triton_poi_fused_constant_pad_nd_max_pool2d_with_indices_2)
        .other          triton_poi_fused_constant_pad_nd_max_pool2d_with_indices_2,@"STO_CUDA_ENTRY STV_DEFAULT"
triton_poi_fused_constant_pad_nd_max_pool2d_with_indices_2:
.text.triton_poi_fused_constant_pad_nd_max_pool2d_with_indices_2:
[----:B------:R-:W0:Y:S01]  /*0000*/  LDC R1, c[0x0][0x28] ;  /* 0x00000a00ff017b82 */ /* 0x000e220000000800 */
[----:B------:R-:W1:Y:S07]  /*0010*/  S2R R3, SR_CTAID.X ;  /* 0x0000000000037919 */ /* 0x000e6e0000002500 */
[----:B------:R-:W2:Y:S01]  /*0020*/  LDC.64 R18, c[0x0][0x210] ;  /* 0x00008400ff127b82 */ /* 0x000ea20000000a00 */
[----:B------:R-:W-:Y:S01]  /*0030*/  IMAD.MOV.U32 R34, RZ, RZ, RZ ;  /* 0x000000ffff227224 */ /* 0x000fe200078e00ff */
[----:B------:R-:W-:Y:S01]  /*0040*/  CS2R R8, SRZ ;  /* 0x0000000000087805 */ /* 0x000fe2000001ff00 */
[----:B------:R-:W3:Y:S01]  /*0050*/  S2R R4, SR_TID.X ;  /* 0x0000000000047919 */ /* 0x000ee20000002100 */
[----:B------:R-:W-:Y:S01]  /*0060*/  ULDC.64 UR6, c[0x0][0x208] ;  /* 0x0000820000067ab9 */ /* 0x000fe20000000a00 */
[----:B------:R-:W-:Y:S01]  /*0070*/  IMAD.MOV.U32 R24, RZ, RZ, RZ ;  /* 0x000000ffff187224 */ /* 0x000fe200078e00ff */
[----:B------:R-:W4:Y:S01]  /*0080*/  S2R R2, SR_CTAID.Y ;  /* 0x0000000000027919 */ /* 0x000f220000002600 */
[----:B-1----:R-:W-:Y:S01]  /*0090*/  SHF.R.S32.HI R5, RZ, 0x1b, R3 ;  /* 0x0000001bff057819 */ /* 0x002fe20000011403 */
[----:B------:R-:W-:-:S03]  /*00a0*/  IMAD.SHL.U32 R3, R3, 0x10, RZ ;  /* 0x0000001003037824 */ /* 0x000fc600078e00ff */
[----:B------:R-:W-:Y:S02]  /*00b0*/  SGXT R5, R5, 0x1 ;  /* 0x000000010505781a */ /* 0x000fe40000000200 */
[----:B---3--:R-:W-:Y:S02]  /*00c0*/  LOP3.LUT R32, R3, 0xf, R4, 0xf8, !PT ;  /* 0x0000000f03207812 */ /* 0x008fe400078ef804 */
[----:B------:R-:W-:Y:S02]  /*00d0*/  SHF.R.U32.HI R0, RZ, 0x4, R4 ;  /* 0x00000004ff007819 */ /* 0x000fe40000011604 */
[----:B------:R-:W-:Y:S01]  /*00e0*/  LEA.HI R5, R5, R32, RZ, 0x2 ;  /* 0x0000002005057211 */ /* 0x000fe200078f10ff */
[----:B------:R-:W-:Y:S01]  /*00f0*/  VIADD R6, R32, 0xfffffffc ;  /* 0xfffffffc20067836 */ /* 0x000fe20000000000 */
[----:B------:R-:W-:Y:S02]  /*0100*/  SGXT.U32 R0, R0, 0x3 ;  /* 0x000000030000781a */ /* 0x000fe40000000000 */
[----:B------:R-:W-:-:S02]  /*0110*/  LOP3.LUT R5, R5, 0x3, RZ, 0xcf, !PT ;  /* 0x0000000305057812 */ /* 0x000fc400078ecfff */
[C---:B------:R-:W-:Y:S02]  /*0120*/  LEA R12, R32.reuse, 0xfffffff6, 0x1 ;  /* 0xfffffff6200c7811 */ /* 0x040fe400078e08ff */
[C---:B------:R-:W-:Y:S01]  /*0130*/  LEA R36, R32.reuse, 0xfffffff7, 0x1 ;  /* 0xfffffff720247811 */ /* 0x040fe200078e08ff */
[----:B------:R-:W-:-:S05]  /*0140*/  IMAD.IADD R5, R32, 0x1, R5 ;  /* 0x0000000120057824 */ /* 0x000fca00078e0205 */
[----:B------:R-:W-:Y:S01]  /*0150*/  ISETP.GE.U32.AND P0, PT, R5, 0x2, PT ;  /* 0x000000020500780c */ /* 0x000fe20003f06070 */
[----:B----4-:R-:W-:-:S03]  /*0160*/  IMAD.SHL.U32 R5, R2, 0x40, RZ ;  /* 0x0000004002057824 */ /* 0x010fc600078e00ff */
[----:B------:R-:W-:Y:S02]  /*0170*/  ISETP.LT.U32.AND P0, PT, R6, 0x8, !P0 ;  /* 0x000000080600780c */ /* 0x000fe40004701070 */
[----:B------:R-:W-:Y:S02]  /*0180*/  LOP3.LUT R33, R5, R0, RZ, 0xfc, !PT ;  /* 0x0000000005217212 */ /* 0x000fe400078efcff */
[----:B------:R-:W-:Y:S02]  /*0190*/  ISETP.LT.AND P1, PT, R32, 0x10, P0 ;  /* 0x000000102000780c */ /* 0x000fe40000721270 */
[----:B------:R-:W-:Y:S01]  /*01a0*/  LOP3.LUT R22, R5, 0x8, R0, 0xfe, !PT ;  /* 0x0000000805167812 */ /* 0x000fe200078efe00 */
[----:B------:R-:W-:-:S04]  /*01b0*/  IMAD.SHL.U32 R33, R33, 0x10, RZ ;  /* 0x0000001021217824 */ /* 0x000fc800078e00ff */
[----:B------:R-:W-:Y:S02]  /*01c0*/  IMAD.IADD R29, R12, 0x1, R33 ;  /* 0x000000010c1d7824 */ /* 0x000fe400078e0221 */
[----:B------:R-:W-:Y:S02]  /*01d0*/  IMAD.IADD R7, R33, 0x1, R36 ;  /* 0x0000000121077824 */ /* 0x000fe400078e0224 */
[----:B--2---:R-:W-:-:S04]  /*01e0*/  IMAD.WIDE R28, R29, 0x4, R18 ;  /* 0x000000041d1c7825 */ /* 0x004fc800078e0212 */
[----:B------:R-:W-:Y:S01]  /*01f0*/  IMAD.WIDE R6, R7, 0x4, R18 ;  /* 0x0000000407067825 */ /* 0x000fe200078e0212 */
[----:B------:R-:W2:Y:S01]  /*0200*/  @P1 LDG.E.EL R34, desc[UR6][R28.64] ;  /* 0x000000061c221981 */ /* 0x000ea2000c2e1900 */
[----:B------:R-:W-:Y:S02]  /*0210*/  LOP3.LUT R35, R33, 0x100, RZ, 0xfc, !PT ;  /* 0x0000010021237812 */ /* 0x000fe400078efcff */
[C---:B------:R-:W-:Y:S01]  /*0220*/  IMAD R17, R22.reuse, 0x10, R12 ;  /* 0x0000001016117824 */ /* 0x040fe200078e020c */
[----:B------:R-:W3:Y:S01]  /*0230*/  @P1 LDG.E.EL R8, desc[UR6][R6.64] ;  /* 0x0000000606081981 */ /* 0x000ee2000c2e1900 */
[----:B------:R-:W-:Y:S02]  /*0240*/  IMAD R21, R22, 0x10, R36 ;  /* 0x0000001016157824 */ /* 0x000fe400078e0224 */
[----:B------:R-:W-:-:S04]  /*0250*/  IMAD.WIDE R16, R17, 0x4, R18 ;  /* 0x0000000411107825 */ /* 0x000fc800078e0212 */
[----:B------:R-:W-:Y:S01]  /*0260*/  IMAD.WIDE R20, R21, 0x4, R18 ;  /* 0x0000000415147825 */ /* 0x000fe200078e0212 */
[----:B------:R-:W4:Y:S03]  /*0270*/  @P1 LDG.E.EL R9, desc[UR6][R16.64] ;  /* 0x0000000610091981 */ /* 0x000f26000c2e1900 */
[----:B------:R-:W-:Y:S01]  /*0280*/  IMAD.IADD R27, R12, 0x1, R35 ;  /* 0x000000010c1b7824 */ /* 0x000fe200078e0223 */
[----:B------:R-:W-:Y:S01]  /*0290*/  CS2R R14, SRZ ;  /* 0x00000000000e7805 */ /* 0x000fe2000001ff00 */
[----:B------:R-:W-:Y:S01]  /*02a0*/  IMAD.IADD R11, R35, 0x1, R36 ;  /* 0x00000001230b7824 */ /* 0x000fe200078e0224 */
[----:B------:R1:W5:Y:S01]  /*02b0*/  @P1 LDG.E.EL R24, desc[UR6][R20.64] ;  /* 0x0000000614181981 */ /* 0x000362000c2e1900 */
[----:B------:R-:W-:-:S04]  /*02c0*/  IMAD.WIDE R26, R27, 0x4, R18 ;  /* 0x000000041b1a7825 */ /* 0x000fc800078e0212 */
[----:B------:R-:W-:Y:S01]  /*02d0*/  IMAD.WIDE R10, R11, 0x4, R18 ;  /* 0x000000040b0a7825 */ /* 0x000fe200078e0212 */
[----:B------:R1:W5:Y:S01]  /*02e0*/  @P1 LDG.E.EL R14, desc[UR6][R26.64] ;  /* 0x000000061a0e1981 */ /* 0x000362000c2e1900 */
[----:B------:R-:W-:-:S03]  /*02f0*/  LOP3.LUT R23, R33, 0x180, RZ, 0xfc, !PT ;  /* 0x0000018021177812 */ /* 0x000fc600078efcff */
[----:B------:R1:W5:Y:S02]  /*0300*/  @P1 LDG.E.EL R15, desc[UR6][R10.64] ;  /* 0x000000060a0f1981 */ /* 0x000364000c2e1900 */
[----:B01----:R-:W-:Y:S02]  /*0310*/  IMAD.IADD R21, R12, 0x1, R23 ;  /* 0x000000010c157824 */ /* 0x003fe400078e0217 */
[----:B------:R-:W-:Y:S01]  /*0320*/  IMAD.IADD R7, R23, 0x1, R36 ;  /* 0x0000000117077824 */ /* 0x000fe200078e0224 */
[----:B------:R-:W-:Y:S01]  /*0330*/  CS2R R16, SRZ ;  /* 0x0000000000107805 */ /* 0x000fe2000001ff00 */
[----:B------:R-:W-:-:S04]  /*0340*/  IMAD.WIDE R20, R21, 0x4, R18 ;  /* 0x0000000415147825 */ /* 0x000fc800078e0212 */
[----:B------:R-:W-:Y:S01]  /*0350*/  IMAD.WIDE R6, R7, 0x4, R18 ;  /* 0x0000000407067825 */ /* 0x000fe200078e0212 */
[----:B------:R0:W5:Y:S04]  /*0360*/  @P1 LDG.E.EL R16, desc[UR6][R20.64] ;  /* 0x0000000614101981 */ /* 0x000168000c2e1900 */
[----:B------:R1:W5:Y:S01]  /*0370*/  @P1 LDG.E.EL R17, desc[UR6][R6.64] ;  /* 0x0000000606111981 */ /* 0x000362000c2e1900 */
[----:B------:R-:W-:Y:S02]  /*0380*/  LOP3.LUT R25, R33, 0x200, RZ, 0xfc, !PT ;  /* 0x0000020021197812 */ /* 0x000fe400078efcff */
[----:B------:R-:W-:-:S03]  /*0390*/  CS2R R26, SRZ ;  /* 0x00000000001a7805 */ /* 0x000fc6000001ff00 */
[----:B------:R-:W-:Y:S02]  /*03a0*/  IMAD.IADD R31, R12, 0x1, R25 ;  /* 0x000000010c1f7824 */ /* 0x000fe400078e0219 */
[----:B------:R-:W-:Y:S02]  /*03b0*/  IMAD.IADD R11, R25, 0x1, R36 ;  /* 0x00000001190b7824 */ /* 0x000fe400078e0224 */
[----:B------:R-:W-:-:S04]  /*03c0*/  IMAD.WIDE R30, R31, 0x4, R18 ;  /* 0x000000041f1e7825 */ /* 0x000fc800078e0212 */
[----:B------:R-:W-:Y:S01]  /*03d0*/  IMAD.WIDE R10, R11, 0x4, R18 ;  /* 0x000000040b0a7825 */ /* 0x000fe200078e0212 */
[----:B------:R-:W5:Y:S01]  /*03e0*/  @P1 LDG.E.EL R27, desc[UR6][R30.64] ;  /* 0x000000061e1b1981 */ /* 0x000f62000c2e1900 */
[----:B------:R-:W-:-:S03]  /*03f0*/  LOP3.LUT R37, R33, 0x280, RZ, 0xfc, !PT ;  /* 0x0000028021257812 */ /* 0x000fc600078efcff */
[----:B------:R-:W5:Y:S02]  /*0400*/  @P1 LDG.E.EL R26, desc[UR6][R10.64] ;  /* 0x000000060a1a1981 */ /* 0x000f64000c2e1900 */
[----:B------:R-:W-:Y:S01]  /*0410*/  IMAD.IADD R13, R12, 0x1, R37 ;  /* 0x000000010c0d7824 */ /* 0x000fe200078e0225 */
[----:B0-----:R-:W-:Y:S01]  /*0420*/  CS2R R20, SRZ ;  /* 0x0000000000147805 */ /* 0x001fe2000001ff00 */
[----:B------:R-:W-:Y:S02]  /*0430*/  IMAD.IADD R29, R37, 0x1, R36 ;  /* 0x00000001251d7824 */ /* 0x000fe400078e0224 */
[----:B-1----:R-:W-:-:S04]  /*0440*/  IMAD.WIDE R6, R13, 0x4, R18 ;  /* 0x000000040d067825 */ /* 0x002fc800078e0212 */
[----:B------:R-:W-:Y:S01]  /*0450*/  IMAD.WIDE R28, R29, 0x4, R18 ;  /* 0x000000041d1c7825 */ /* 0x000fe200078e0212 */
[----:B------:R0:W5:Y:S04]  /*0460*/  @P1 LDG.E.EL R21, desc[UR6][R6.64] ;  /* 0x0000000606151981 */ /* 0x000168000c2e1900 */
[----:B------:R-:W5:Y:S01]  /*0470*/  @P1 LDG.E.EL R20, desc[UR6][R28.64] ;  /* 0x000000061c141981 */ /* 0x000f62000c2e1900 */
[----:B0-----:R-:W-:Y:S02]  /*0480*/  LOP3.LUT R6, R33, 0x300, RZ, 0xfc, !PT ;  /* 0x0000030021067812 */ /* 0x001fe400078efcff */
[----:B------:R-:W-:-:S03]  /*0490*/  CS2R R30, SRZ ;  /* 0x00000000001e7805 */ /* 0x000fc6000001ff00 */
[----:B------:R-:W-:-:S04]  /*04a0*/  IMAD.IADD R13, R12, 0x1, R6 ;  /* 0x000000010c0d7824 */ /* 0x000fc800078e0206 */
[----:B------:R-:W-:-:S04]  /*04b0*/  IMAD.WIDE R10, R13, 0x4, R18 ;  /* 0x000000040d0a7825 */ /* 0x000fc800078e0212 */
[----:B------:R-:W-:Y:S01]  /*04c0*/  IMAD.IADD R13, R6, 0x1, R36 ;  /* 0x00000001060d7824 */ /* 0x000fe200078e0224 */
[----:B------:R0:W5:Y:S01]  /*04d0*/  @P1 LDG.E.EL R31, desc[UR6][R10.64] ;  /* 0x000000060a1f1981 */ /* 0x000162000c2e1900 */
[----:B------:R-:W-:Y:S02]  /*04e0*/  LOP3.LUT R7, R33, 0x380, RZ, 0xfc, !PT ;  /* 0x0000038021077812 */ /* 0x000fe400078efcff */
[----:B0-----:R-:W-:-:S05]  /*04f0*/  IMAD.WIDE R10, R13, 0x4, R18 ;  /* 0x000000040d0a7825 */ /* 0x001fca00078e0212 */
[----:B------:R0:W5:Y:S01]  /*0500*/  @P1 LDG.E.EL R30, desc[UR6][R10.64] ;  /* 0x000000060a1e1981 */ /* 0x000162000c2e1900 */
[----:B------:R-:W-:Y:S02]  /*0510*/  IMAD.IADD R13, R12, 0x1, R7 ;  /* 0x000000010c0d7824 */ /* 0x000fe400078e0207 */
[----:B------:R-:W-:Y:S01]  /*0520*/  IMAD.IADD R36, R7, 0x1, R36 ;  /* 0x0000000107247824 */ /* 0x000fe200078e0224 */
[----:B------:R-:W-:Y:S01]  /*0530*/  CS2R R28, SRZ ;  /* 0x00000000001c7805 */ /* 0x000fe2000001ff00 */
[----:B------:R-:W-:-:S04]  /*0540*/  IMAD.WIDE R12, R13, 0x4, R18 ;  /* 0x000000040d0c7825 */ /* 0x000fc800078e0212 */
[----:B0-----:R-:W-:Y:S01]  /*0550*/  IMAD.WIDE R10, R36, 0x4, R18 ;  /* 0x00000004240a7825 */ /* 0x001fe200078e0212 */
[----:B------:R-:W5:Y:S04]  /*0560*/  @P1 LDG.E.EL R28, desc[UR6][R12.64] ;  /* 0x000000060c1c1981 */ /* 0x000f68000c2e1900 */
[----:B------:R0:W5:Y:S02]  /*0570*/  @P1 LDG.E.EL R29, desc[UR6][R10.64] ;  /* 0x000000060a1d1981 */ /* 0x000164000c2e1900 */
[----:B0-----:R-:W-:Y:S01]  /*0580*/  IMAD.MOV.U32 R11, RZ, RZ, RZ ;  /* 0x000000ffff0b7224 */ /* 0x001fe200078e00ff */
[----:B--2---:R-:W-:Y:S02]  /*0590*/  SEL R34, R34, RZ, P1 ;  /* 0x000000ff22227207 */ /* 0x004fe40000800000 */
[----:B---3--:R-:W-:-:S04]  /*05a0*/  SEL R8, R8, RZ, P1 ;  /* 0x000000ff08087207 */ /* 0x008fc80000800000 */
[C---:B------:R-:W-:Y:S02]  /*05b0*/  FSETP.GT.AND P2, PT, R8.reuse, R34, PT ;  /* 0x000000220800720b */ /* 0x040fe40003f44000 */
[----:B----4-:R-:W-:Y:S02]  /*05c0*/  SEL R36, R9, RZ, P1 ;  /* 0x000000ff09247207 */ /* 0x010fe40000800000 */
[----:B------:R-:W-:Y:S02]  /*05d0*/  FSETP.NAN.AND P4, PT, R8, R8, PT ;  /* 0x000000080800720b */ /* 0x000fe40003f88000 */
[----:B-----5:R-:W-:-:S04]  /*05e0*/  SEL R9, R24, RZ, P1 ;  /* 0x000000ff18097207 */ /* 0x020fc80000800000 */
[----:B------:R-:W-:Y:S02]  /*05f0*/  FSETP.GT.AND P3, PT, R9, R36, PT ;  /* 0x000000240900720b */ /* 0x000fe40003f64000 */
[----:B------:R-:W-:Y:S02]  /*0600*/  SEL R13, R14, RZ, P1 ;  /* 0x000000ff0e0d7207 */ /* 0x000fe40000800000 */
[----:B------:R-:W-:Y:S02]  /*0610*/  SEL R10, R15, RZ, P1 ;  /* 0x000000ff0f0a7207 */ /* 0x000fe40000800000 */
[----:B------:R-:W-:Y:S02]  /*0620*/  @!P2 FSEL R8, R8, R34, P4 ;  /* 0x000000220808a208 */ /* 0x000fe40002000000 */
[----:B------:R-:W-:Y:S02]  /*0630*/  FSETP.GT.AND P2, PT, R10, R13, PT ;  /* 0x0000000d0a00720b */ /* 0x000fe40003f44000 */
[----:B------:R-:W-:-:S04]  /*0640*/  FSETP.NAN.AND P5, PT, R9, R9, PT ;  /* 0x000000090900720b */ /* 0x000fc80003fa8000 */
[----:B------:R-:W-:Y:S02]  /*0650*/  @!P3 FSEL R9, R9, R36, P5 ;  /* 0x000000240909b208 */ /* 0x000fe40002800000 */
[----:B------:R-:W-:Y:S02]  /*0660*/  FSETP.NAN.AND P3, PT, R10, R10, PT ;  /* 0x0000000a0a00720b */ /* 0x000fe40003f68000 */
[----:B------:R-:W-:Y:S02]  /*0670*/  SEL R34, R16, RZ, P1 ;  /* 0x000000ff10227207 */ /* 0x000fe40000800000 */
[----:B------:R-:W-:Y:S02]  /*0680*/  SEL R12, R17, RZ, P1 ;  /* 0x000000ff110c7207 */ /* 0x000fe40000800000 */
[----:B------:R-:W-:Y:S02]  /*0690*/  LEA R24, R32, 0xfffffffa, 0x1 ;  /* 0xfffffffa20187811 */ /* 0x000fe400078e08ff */
[----:B------:R-:W-:-:S02]  /*06a0*/  @!P2 FSEL R10, R10, R13, P3 ;  /* 0x0000000d0a0aa208 */ /* 0x000fc40001800000 */
[C---:B------:R-:W-:Y:S01]  /*06b0*/  FSETP.GT.AND P2, PT, R12.reuse, R34, PT ;  /* 0x000000220c00720b */ /* 0x040fe20003f44000 */
[----:B------:R-:W-:Y:S01]  /*06c0*/  IMAD.IADD R15, R33, 0x1, R24 ;  /* 0x00000001210f7824 */ /* 0x000fe200078e0218 */
[----:B------:R-:W-:-:S03]  /*06d0*/  FSETP.NAN.AND P3, PT, R12, R12, PT ;  /* 0x0000000c0c00720b */ /* 0x000fc60003f68000 */
[----:B------:R-:W-:-:S05]  /*06e0*/  IMAD.WIDE R14, R15, 0x4, R18 ;  /* 0x000000040f0e7825 */ /* 0x000fca00078e0212 */
[----:B------:R0:W2:Y:S03]  /*06f0*/  @P1 LDG.E.EL R11, desc[UR6][R14.64] ;  /* 0x000000060e0b1981 */ /* 0x0000a6000c2e1900 */
[----:B------:R-:W-:Y:S02]  /*0700*/  @!P2 FSEL R12, R12, R34, P3 ;  /* 0x000000220c0ca208 */ /* 0x000fe40001800000 */
[----:B------:R-:W-:Y:S02]  /*0710*/  SEL R34, R27, RZ, P1 ;  /* 0x000000ff1b227207 */ /* 0x000fe40000800000 */
[----:B0-----:R-:W-:-:S04]  /*0720*/  SEL R14, R26, RZ, P1 ;  /* 0x000000ff1a0e7207 */ /* 0x001fc80000800000 */
[----:B------:R-:W-:Y:S01]  /*0730*/  FSETP.GT.AND P2, PT, R14, R34, PT ;  /* 0x000000220e00720b */ /* 0x000fe20003f44000 */
[----:B------:R-:W-:Y:S02]  /*0740*/  IMAD R17, R22, 0x10, R24 ;  /* 0x0000001016117824 */ /* 0x000fe400078e0218 */
[----:B------:R-:W-:Y:S01]  /*0750*/  IMAD.MOV.U32 R13, RZ, RZ, RZ ;  /* 0x000000ffff0d7224 */ /* 0x000fe200078e00ff */
[----:B------:R-:W-:Y:S01]  /*0760*/  FSETP.NAN.AND P3, PT, R14, R14, PT ;  /* 0x0000000e0e00720b */ /* 0x000fe20003f68000 */
[----:B------:R-:W-:-:S05]  /*0770*/  IMAD.WIDE R16, R17, 0x4, R18 ;  /* 0x0000000411107825 */ /* 0x000fca00078e0212 */
[----:B------:R0:W3:Y:S03]  /*0780*/  @P1 LDG.E.EL R13, desc[UR6][R16.64] ;  /* 0x00000006100d1981 */ /* 0x0000e6000c2e1900 */
[----:B------:R-:W-:Y:S02]  /*0790*/  @!P2 FSEL R14, R14, R34, P3 ;  /* 0x000000220e0ea208 */ /* 0x000fe40001800000 */
[----:B------:R-:W-:Y:S02]  /*07a0*/  SEL R34, R21, RZ, P1 ;  /* 0x000000ff15227207 */ /* 0x000fe40000800000 */
[----:B0-----:R-:W-:-:S04]  /*07b0*/  SEL R16, R20, RZ, P1 ;  /* 0x000000ff14107207 */ /* 0x001fc80000800000 */
[C---:B------:R-:W-:Y:S01]  /*07c0*/  FSETP.GT.AND P2, PT, R16.reuse, R34, PT ;  /* 0x000000221000720b */ /* 0x040fe20003f44000 */
[----:B------:R-:W-:Y:S02]  /*07d0*/  IMAD.IADD R27, R35, 0x1, R24 ;  /* 0x00000001231b7824 */ /* 0x000fe400078e0218 */
[----:B------:R-:W-:Y:S01]  /*07e0*/  IMAD.MOV.U32 R15, RZ, RZ, RZ ;  /* 0x000000ffff0f7224 */ /* 0x000fe200078e00ff */
[----:B------:R-:W-:Y:S01]  /*07f0*/  FSETP.NAN.AND P3, PT, R16, R16, PT ;  /* 0x000000101000720b */ /* 0x000fe20003f68000 */
[----:B------:R-:W-:-:S05]  /*0800*/  IMAD.WIDE R26, R27, 0x4, R18 ;  /* 0x000000041b1a7825 */ /* 0x000fca00078e0212 */
[----:B------:R0:W4:Y:S03]  /*0810*/  @P1 LDG.E.EL R15, desc[UR6][R26.64] ;  /* 0x000000061a0f1981 */ /* 0x000126000c2e1900 */
[----:B------:R-:W-:Y:S02]  /*0820*/  @!P2 FSEL R16, R16, R34, P3 ;  /* 0x000000221010a208 */ /* 0x000fe40001800000 */
[----:B------:R-:W-:Y:S02]  /*0830*/  SEL R34, R31, RZ, P1 ;  /* 0x000000ff1f227207 */ /* 0x000fe40000800000 */
[----:B0-----:R-:W-:Y:S01]  /*0840*/  SEL R26, R30, RZ, P1 ;  /* 0x000000ff1e1a7207 */ /* 0x001fe20000800000 */
[----:B------:R-:W-:-:S03]  /*0850*/  IMAD.IADD R21, R23, 0x1, R24 ;  /* 0x0000000117157824 */ /* 0x000fc600078e0218 */
[C---:B------:R-:W-:Y:S01]  /*0860*/  FSETP.GT.AND P2, PT, R26.reuse, R34, PT ;  /* 0x000000221a00720b */ /* 0x040fe20003f44000 */
[----:B------:R-:W-:Y:S02]  /*0870*/  IMAD.MOV.U32 R17, RZ, RZ, RZ ;  /* 0x000000ffff117224 */ /* 0x000fe400078e00ff */
[----:B------:R-:W-:Y:S01]  /*0880*/  IMAD.WIDE R20, R21, 0x4, R18 ;  /* 0x0000000415147825 */ /* 0x000fe200078e0212 */
[----:B------:R-:W-:-:S03]  /*0890*/  FSETP.NAN.AND P3, PT, R26, R26, PT ;  /* 0x0000001a1a00720b */ /* 0x000fc60003f68000 */
[----:B------:R-:W-:Y:S01]  /*08a0*/  IMAD.IADD R31, R25, 0x1, R24 ;  /* 0x00000001191f7824 */ /* 0x000fe200078e0218 */
[----:B------:R0:W5:Y:S01]  /*08b0*/  @P1 LDG.E.EL R17, desc[UR6][R20.64] ;  /* 0x0000000614111981 */ /* 0x000162000c2e1900 */
[----:B------:R-:W-:Y:S02]  /*08c0*/  IMAD.MOV.U32 R27, RZ, RZ, RZ ;  /* 0x000000ffff1b7224 */ /* 0x000fe400078e00ff */
[----:B------:R-:W-:Y:S02]  /*08d0*/  IMAD.WIDE R30, R31, 0x4, R18 ;  /* 0x000000041f1e7825 */ /* 0x000fe400078e0212 */
[----:B------:R-:W-:Y:S02]  /*08e0*/  @!P2 FSEL R26, R26, R34, P3 ;  /* 0x000000221a1aa208 */ /* 0x000fe40001800000 */
[----:B------:R-:W-:Y:S01]  /*08f0*/  SEL R34, R28, RZ, P1 ;  /* 0x000000ff1c227207 */ /* 0x000fe20000800000 */
[----:B------:R1:W5:Y:S01]  /*0900*/  @P1 LDG.E.EL R27, desc[UR6][R30.64] ;  /* 0x000000061e1b1981 */ /* 0x000362000c2e1900 */
[----:B0-----:R-:W-:Y:S01]  /*0910*/  IMAD.IADD R21, R37, 0x1, R24 ;  /* 0x0000000125157824 */ /* 0x001fe200078e0218 */
[----:B------:R-:W-:Y:S01]  /*0920*/  SEL R28, R29, RZ, P1 ;  /* 0x000000ff1d1c7207 */ /* 0x000fe20000800000 */
[----:B------:R-:W-:-:S02]  /*0930*/  IMAD.MOV.U32 R29, RZ, RZ, RZ ;  /* 0x000000ffff1d7224 */ /* 0x000fc400078e00ff */
[----:B------:R-:W-:-:S04]  /*0940*/  IMAD.WIDE R20, R21, 0x4, R18 ;  /* 0x0000000415147825 */ /* 0x000fc800078e0212 */
[--C-:B-1----:R-:W-:Y:S01]  /*0950*/  IMAD.IADD R31, R6, 0x1, R24.reuse ;  /* 0x00000001061f7824 */ /* 0x102fe200078e0218 */
[----:B------:R0:W5:Y:S01]  /*0960*/  @P1 LDG.E.EL R29, desc[UR6][R20.64] ;  /* 0x00000006141d1981 */ /* 0x000162000c2e1900 */
[----:B------:R-:W-:Y:S01]  /*0970*/  IMAD.MOV.U32 R30, RZ, RZ, RZ ;  /* 0x000000ffff1e7224 */ /* 0x000fe200078e00ff */
[----:B------:R-:W-:Y:S01]  /*0980*/  LEA R32, R32, 0xfffffffb, 0x1 ;  /* 0xfffffffb20207811 */ /* 0x000fe200078e08ff */
[----:B------:R-:W-:Y:S01]  /*0990*/  IMAD.IADD R24, R7, 0x1, R24 ;  /* 0x0000000107187824 */ /* 0x000fe200078e0218 */
[----:B------:R-:W-:Y:S01]  /*09a0*/  FSETP.GT.AND P2, PT, R28, R34, PT ;  /* 0x000000221c00720b */ /* 0x000fe20003f44000 */
[----:B0-----:R-:W-:-:S04]  /*09b0*/  IMAD.WIDE R20, R31, 0x4, R18 ;  /* 0x000000041f147825 */ /* 0x001fc800078e0212 */
[----:B------:R-:W-:Y:S01]  /*09c0*/  IMAD.MOV.U32 R31, RZ, RZ, RZ ;  /* 0x000000ffff1f7224 */ /* 0x000fe200078e00ff */
[----:B------:R0:W5:Y:S01]  /*09d0*/  @P1 LDG.E.EL R30, desc[UR6][R20.64] ;  /* 0x00000006141e1981 */ /* 0x000162000c2e1900 */
[----:B------:R-:W-:Y:S01]  /*09e0*/  FSETP.NAN.AND P3, PT, R28, R28, PT ;  /* 0x0000001c1c00720b */ /* 0x000fe20003f68000 */
[----:B0-----:R-:W-:-:S04]  /*09f0*/  IMAD.WIDE R20, R24, 0x4, R18 ;  /* 0x0000000418147825 */ /* 0x001fc800078e0212 */
[--C-:B------:R-:W-:Y:S01]  /*0a00*/  IMAD.IADD R24, R33, 0x1, R32.reuse ;  /* 0x0000000121187824 */ /* 0x100fe200078e0220 */
[----:B------:R0:W5:Y:S01]  /*0a10*/  @P1 LDG.E.EL R31, desc[UR6][R20.64] ;  /* 0x00000006141f1981 */ /* 0x000162000c2e1900 */
[----:B------:R-:W-:Y:S02]  /*0a20*/  IMAD.MOV.U32 R33, RZ, RZ, RZ ;  /* 0x000000ffff217224 */ /* 0x000fe400078e00ff */
[----:B------:R-:W-:Y:S01]  /*0a30*/  IMAD R22, R22, 0x10, R32 ;  /* 0x0000001016167824 */ /* 0x000fe200078e0220 */
[----:B------:R-:W-:Y:S01]  /*0a40*/  @!P2 FSEL R28, R28, R34, P3 ;  /* 0x000000221c1ca208 */ /* 0x000fe20001800000 */
[----:B0-----:R-:W-:-:S05]  /*0a50*/  IMAD.WIDE R20, R24, 0x4, R18 ;  /* 0x0000000418147825 */ /* 0x001fca00078e0212 */
[----:B------:R0:W5:Y:S01]  /*0a60*/  @P1 LDG.E.EL R33, desc[UR6][R20.64] ;  /* 0x0000000614211981 */ /* 0x000162000c2e1900 */
[----:B------:R-:W-:Y:S02]  /*0a70*/  IMAD.MOV.U32 R34, RZ, RZ, RZ ;  /* 0x000000ffff227224 */ /* 0x000fe400078e00ff */
[----:B------:R-:W-:Y:S02]  /*0a80*/  IMAD.IADD R23, R23, 0x1, R32 ;  /* 0x0000000117177824 */ /* 0x000fe400078e0220 */
[----:B0-----:R-:W-:-:S04]  /*0a90*/  IMAD.WIDE R20, R22, 0x4, R18 ;  /* 0x0000000416147825 */ /* 0x001fc800078e0212 */
[----:B------:R-:W-:Y:S01]  /*0aa0*/  IMAD.IADD R22, R35, 0x1, R32 ;  /* 0x0000000123167824 */ /* 0x000fe200078e0220 */
[----:B------:R0:W5:Y:S01]  /*0ab0*/  @P1 LDG.E.EL R34, desc[UR6][R20.64] ;  /* 0x0000000614221981 */ /* 0x000162000c2e1900 */
[----:B------:R-:W-:Y:S02]  /*0ac0*/  IMAD.MOV.U32 R35, RZ, RZ, RZ ;  /* 0x000000ffff237224 */ /* 0x000fe400078e00ff */
[----:B------:R-:W-:Y:S02]  /*0ad0*/  IMAD.MOV.U32 R36, RZ, RZ, RZ ;  /* 0x000000ffff247224 */ /* 0x000fe400078e00ff */
[----:B0-----:R-:W-:-:S04]  /*0ae0*/  IMAD.WIDE R20, R22, 0x4, R18 ;  /* 0x0000000416147825 */ /* 0x001fc800078e0212 */
[----:B------:R-:W-:Y:S01]  /*0af0*/  IMAD.WIDE R22, R23, 0x4, R18 ;  /* 0x0000000417167825 */ /* 0x000fe200078e0212 */
[----:B------:R0:W5:Y:S03]  /*0b00*/  @P1 LDG.E.EL R35, desc[UR6][R20.64] ;  /* 0x0000000614231981 */ /* 0x000166000c2e1900 */
[--C-:B------:R-:W-:Y:S01]  /*0b10*/  IMAD.IADD R25, R25, 0x1, R32.reuse ;  /* 0x0000000119197824 */ /* 0x100fe200078e0220 */
[----:B------:R1:W5:Y:S01]  /*0b20*/  @P1 LDG.E.EL R36, desc[UR6][R22.64] ;  /* 0x0000000616241981 */ /* 0x000362000c2e1900 */
[----:B------:R-:W-:Y:S02]  /*0b30*/  IMAD.IADD R6, R6, 0x1, R32 ;  /* 0x0000000106067824 */ /* 0x000fe400078e0220 */
[----:B------:R-:W-:-:S04]  /*0b40*/  IMAD.WIDE R24, R25, 0x4, R18 ;  /* 0x0000000419187825 */ /* 0x000fc800078e0212 */
[----:B0-----:R-:W-:Y:S01]  /*0b50*/  IMAD.IADD R21, R37, 0x1, R32 ;  /* 0x0000000125157824 */ /* 0x001fe200078e0220 */
[----:B-1----:R-:W-:Y:S01]  /*0b60*/  CS2R R22, SRZ ;  /* 0x0000000000167805 */ /* 0x002fe2000001ff00 */
[----:B------:R-:W-:Y:S02]  /*0b70*/  IMAD.MOV.U32 R37, RZ, RZ, RZ ;  /* 0x000000ffff257224 */ /* 0x000fe400078e00ff */
[----:B------:R-:W-:-:S03]  /*0b80*/  IMAD.WIDE R20, R21, 0x4, R18 ;  /* 0x0000000415147825 */ /* 0x000fc600078e0212 */
[----:B------:R0:W5:Y:S01]  /*0b90*/  @P1 LDG.E.EL R22, desc[UR6][R24.64] ;  /* 0x0000000618161981 */ /* 0x000162000c2e1900 */
[----:B------:R-:W-:Y:S02]  /*0ba0*/  IMAD.IADD R32, R7, 0x1, R32 ;  /* 0x0000000107207824 */ /* 0x000fe400078e0220 */
[--C-:B------:R-:W-:Y:S01]  /*0bb0*/  IMAD.WIDE R6, R6, 0x4, R18.reuse ;  /* 0x0000000406067825 */ /* 0x100fe200078e0212 */
[----:B------:R3:W5:Y:S03]  /*0bc0*/  @P1 LDG.E.EL R37, desc[UR6][R20.64] ;  /* 0x0000000614251981 */ /* 0x000766000c2e1900 */
[----:B------:R-:W-:Y:S01]  /*0bd0*/  IMAD.WIDE R18, R32, 0x4, R18 ;  /* 0x0000000420127825 */ /* 0x000fe200078e0212 */
[----:B------:R1:W5:Y:S03]  /*0be0*/  @P1 LDG.E.EL R23, desc[UR6][R6.64] ;  /* 0x0000000606171981 */ /* 0x000366000c2e1900 */
[----:B0-----:R-:W-:-:S06]  /*0bf0*/  IMAD.MOV.U32 R24, RZ, RZ, RZ ;  /* 0x000000ffff187224 */ /* 0x001fcc00078e00ff */
[----:B------:R0:W5:Y:S01]  /*0c00*/  @P1 LDG.E.EL R24, desc[UR6][R18.64] ;  /* 0x0000000612181981 */ /* 0x000162000c2e1900 */
[----:B------:R-:W0:Y:S01]  /*0c10*/  S2UR UR5, SR_CgaCtaId ;  /* 0x00000000000579c3 */ /* 0x000e220000008800 */
[----:B------:R-:W-:Y:S02]  /*0c20*/  UMOV UR4, 0x400 ;  /* 0x0000040000047882 */ /* 0x000fe40000000000 */
[----:B0-----:R-:W-:Y:S01]  /*0c30*/  UPRMT UR4, UR5, 0x654, UR4 ;  /* 0x0000065405047896 */ /* 0x001fe20008000004 */
[----:B--2---:R-:W-:-:S04]  /*0c40*/  SEL R11, R11, RZ, P1 ;  /* 0x000000ff0b0b7207 */ /* 0x004fc80000800000 */
[-C--:B------:R-:W-:Y:S02]  /*0c50*/  FSETP.GEU.AND P4, PT, R8, R11.reuse, PT ;  /* 0x0000000b0800720b */ /* 0x080fe40003f8e000 */
[----:B------:R-:W-:Y:S02]  /*0c60*/  FSETP.NAN.AND P2, PT, R11, R11, PT ;  /* 0x0000000b0b00720b */ /* 0x000fe40003f48000 */
[----:B---3--:R-:W-:-:S04]  /*0c70*/  SEL R20, R13, RZ, P1 ;  /* 0x000000ff0d147207 */ /* 0x008fc80000800000 */
[----:B------:R-:W-:Y:S01]  /*0c80*/  FSETP.GEU.AND P3, PT, R9, R20, PT ;  /* 0x000000140900720b */ /* 0x000fe20003f6e000 */
[----:B------:R-:W0:Y:S04]  /*0c90*/  S2R R13, SR_TID.X ;  /* 0x00000000000d7919 */ /* 0x000e280000002100 */
[----:B------:R-:W-:Y:S02]  /*0ca0*/  @P4 FSEL R11, R11, R8, P2 ;  /* 0x000000080b0b4208 */ /* 0x000fe40001000000 */
[----:B------:R-:W-:Y:S02]  /*0cb0*/  FSETP.NAN.AND P4, PT, R20, R20, PT ;  /* 0x000000141400720b */ /* 0x000fe40003f88000 */
[----:B----4-:R-:W-:-:S04]  /*0cc0*/  SEL R15, R15, RZ, P1 ;  /* 0x000000ff0f0f7207 */ /* 0x010fc80000800000 */
[----:B------:R-:W-:Y:S02]  /*0cd0*/  FSETP.GEU.AND P5, PT, R10, R15, PT ;  /* 0x0000000f0a00720b */ /* 0x000fe40003fae000 */
[----:B------:R-:W-:Y:S02]  /*0ce0*/  @P3 FSEL R20, R20, R9, P4 ;  /* 0x0000000914143208 */ /* 0x000fe40002000000 */
[----:B------:R-:W-:Y:S02]  /*0cf0*/  FSETP.NAN.AND P6, PT, R15, R15, PT ;  /* 0x0000000f0f00720b */ /* 0x000fe40003fc8000 */
[----:B-----5:R-:W-:-:S04]  /*0d00*/  SEL R17, R17, RZ, P1 ;  /* 0x000000ff11117207 */ /* 0x020fc80000800000 */
[----:B------:R-:W-:Y:S02]  /*0d10*/  FSETP.GEU.AND P2, PT, R12, R17, PT ;  /* 0x000000110c00720b */ /* 0x000fe40003f4e000 */
[----:B------:R-:W-:-:S04]  /*0d20*/  SEL R27, R27, RZ, P1 ;  /* 0x000000ff1b1b7207 */ /* 0x000fc80000800000 */
[----:B------:R-:W-:Y:S02]  /*0d30*/  FSETP.GEU.AND P3, PT, R14, R27, PT ;  /* 0x0000001b0e00720b */ /* 0x000fe40003f6e000 */
[----:B------:R-:W-:Y:S02]  /*0d40*/  FSETP.NAN.AND P4, PT, R17, R17, PT ;  /* 0x000000111100720b */ /* 0x000fe40003f88000 */
[----:B------:R-:W-:Y:S02]  /*0d50*/  @P5 FSEL R15, R15, R10, P6 ;  /* 0x0000000a0f0f5208 */ /* 0x000fe40003000000 */
[----:B------:R-:W-:Y:S02]  /*0d60*/  SEL R29, R29, RZ, P1 ;  /* 0x000000ff1d1d7207 */ /* 0x000fe40000800000 */
[----:B------:R-:W-:Y:S02]  /*0d70*/  @P2 FSEL R17, R17, R12, P4 ;  /* 0x0000000c11112208 */ /* 0x000fe40002000000 */
[----:B------:R-:W-:-:S02]  /*0d80*/  FSETP.GEU.AND P6, PT, R16, R29, PT ;  /* 0x0000001d1000720b */ /* 0x000fc40003fce000 */
[----:B------:R-:W-:Y:S02]  /*0d90*/  FSETP.NAN.AND P2, PT, R27, R27, PT ;  /* 0x0000001b1b00720b */ /* 0x000fe40003f48000 */
[----:B-1----:R-:W-:-:S04]  /*0da0*/  SEL R7, R30, RZ, P1 ;  /* 0x000000ff1e077207 */ /* 0x002fc80000800000 */
[----:B------:R-:W-:Y:S02]  /*0db0*/  FSETP.GEU.AND P5, PT, R26, R7, PT ;  /* 0x000000071a00720b */ /* 0x000fe40003fae000 */
[----:B------:R-:W-:Y:S02]  /*0dc0*/  @P3 FSEL R27, R27, R14, P2 ;  /* 0x0000000e1b1b3208 */ /* 0x000fe40001000000 */
[----:B------:R-:W-:Y:S02]  /*0dd0*/  FSETP.NAN.AND P3, PT, R29, R29, PT ;  /* 0x0000001d1d00720b */ /* 0x000fe40003f68000 */
[----:B------:R-:W-:Y:S01]  /*0de0*/  FSETP.NAN.AND P4, PT, R7, R7, PT ;  /* 0x000000070700720b */ /* 0x000fe20003f88000 */
[----:B0-----:R-:W-:Y:S01]  /*0df0*/  IMAD.SHL.U32 R6, R13, 0x40, RZ ;  /* 0x000000400d067824 */ /* 0x001fe200078e00ff */
[----:B------:R-:W-:Y:S02]  /*0e00*/  @P6 FSEL R29, R29, R16, P3 ;  /* 0x000000101d1d6208 */ /* 0x000fe40001800000 */
[----:B------:R-:W-:-:S03]  /*0e10*/  SHF.R.U32.HI R19, RZ, 0x4, R13 ;  /* 0x00000004ff137819 */ /* 0x000fc6000001160d */
[----:B------:R-:W-:Y:S02]  /*0e20*/  @P5 FSEL R7, R7, R26, P4 ;  /* 0x0000001a07075208 */ /* 0x000fe40002000000 */
[----:B------:R-:W-:-:S04]  /*0e30*/  SEL R8, R33, RZ, P1 ;  /* 0x000000ff21087207 */ /* 0x000fc80000800000 */
[-C--:B------:R-:W-:Y:S02]  /*0e40*/  FSETP.GEU.AND P2, PT, R11, R8.reuse, PT ;  /* 0x000000080b00720b */ /* 0x080fe40003f4e000 */
[----:B------:R-:W-:Y:S02]  /*0e50*/  FSETP.NAN.AND P3, PT, R8, R8, PT ;  /* 0x000000080800720b */ /* 0x000fe40003f68000 */
[----:B------:R-:W-:Y:S02]  /*0e60*/  SEL R31, R31, RZ, P1 ;  /* 0x000000ff1f1f7207 */ /* 0x000fe40000800000 */
[----:B------:R-:W-:-:S04]  /*0e70*/  SEL R9, R34, RZ, P1 ;  /* 0x000000ff22097207 */ /* 0x000fc80000800000 */
[----:B------:R-:W-:Y:S02]  /*0e80*/  FSETP.GEU.AND P5, PT, R20, R9, PT ;  /* 0x000000091400720b */ /* 0x000fe40003fae000 */
[----:B------:R-:W-:Y:S02]  /*0e90*/  SGXT.U32 R19, R19, 0x3 ;  /* 0x000000031313781a */ /* 0x000fe40000000000 */
[----:B------:R-:W-:Y:S02]  /*0ea0*/  LOP3.LUT R6, R6, 0x3c0, RZ, 0xc0, !PT ;  /* 0x000003c006067812 */ /* 0x000fe400078ec0ff */
[----:B------:R-:W-:Y:S02]  /*0eb0*/  @P2 SEL R8, R8, R11, P3 ;  /* 0x0000000b08082207 */ /* 0x000fe40001800000 */
[----:B------:R-:W-:Y:S02]  /*0ec0*/  SEL R10, R35, RZ, P1 ;  /* 0x000000ff230a7207 */ /* 0x000fe40000800000 */
[----:B------:R-:W-:-:S02]  /*0ed0*/  FSETP.GEU.AND P4, PT, R28, R31, PT ;  /* 0x0000001f1c00720b */ /* 0x000fc40003f8e000 */
[----:B------:R-:W-:Y:S02]  /*0ee0*/  FSETP.GEU.AND P2, PT, R15, R10, PT ;  /* 0x0000000a0f00720b */ /* 0x000fe40003f4e000 */
[----:B------:R-:W-:Y:S02]  /*0ef0*/  SEL R36, R36, RZ, P1 ;  /* 0x000000ff24247207 */ /* 0x000fe40000800000 */
[C---:B------:R-:W-:Y:S02]  /*0f00*/  LOP3.LUT R11, R6.reuse, R19, RZ, 0xfc, !PT ;  /* 0x00000013060b7212 */ /* 0x040fe400078efcff */
[----:B------:R-:W-:Y:S02]  /*0f10*/  LEA.HI R6, R6, UR4, RZ, 0x1e ;  /* 0x0000000406067c11 */ /* 0x000fe4000f8ff0ff */
[----:B------:R-:W-:Y:S02]  /*0f20*/  FSETP.NAN.AND P6, PT, R9, R9, PT ;  /* 0x000000090900720b */ /* 0x000fe40003fc8000 */
[----:B------:R-:W-:Y:S01]  /*0f30*/  FSETP.GEU.AND P3, PT, R17, R36, PT ;  /* 0x000000241100720b */ /* 0x000fe20003f6e000 */
[----:B------:R-:W-:Y:S01]  /*0f40*/  IMAD R6, R11, 0x4, R6 ;  /* 0x000000040b067824 */ /* 0x000fe200078e0206 */
[----:B------:R-:W-:-:S02]  /*0f50*/  @P5 SEL R9, R9, R20, P6 ;  /* 0x0000001409095207 */ /* 0x000fc40003000000 */
[----:B------:R-:W-:Y:S02]  /*0f60*/  FSETP.NAN.AND P6, PT, R31, R31, PT ;  /* 0x0000001f1f00720b */ /* 0x000fe40003fc8000 */
[----:B------:R-:W-:Y:S02]  /*0f70*/  SEL R11, R8, RZ, P0 ;  /* 0x000000ff080b7207 */ /* 0x000fe40000000000 */
[----:B------:R-:W-:Y:S02]  /*0f80*/  FSETP.NAN.AND P5, PT, R10, R10, PT ;  /* 0x0000000a0a00720b */ /* 0x000fe40003fa8000 */
[----:B------:R-:W-:Y:S02]  /*0f90*/  SEL R22, R22, RZ, P1 ;  /* 0x000000ff16167207 */ /* 0x000fe40000800000 */
[----:B------:R-:W-:Y:S02]  /*0fa0*/  SEL R8, R37, RZ, P1 ;  /* 0x000000ff25087207 */ /* 0x000fe40000800000 */
[----:B------:R-:W-:-:S02]  /*0fb0*/  @P4 FSEL R31, R31, R28, P6 ;  /* 0x0000001c1f1f4208 */ /* 0x000fc40003000000 */
[----:B------:R-:W-:Y:S02]  /*0fc0*/  @P2 SEL R10, R10, R15, P5 ;  /* 0x0000000f0a0a2207 */ /* 0x000fe40002800000 */
[----:B------:R-:W-:Y:S02]  /*0fd0*/  FSETP.NAN.AND P4, PT, R36, R36, PT ;  /* 0x000000242400720b */ /* 0x000fe40003f88000 */
[----:B------:R-:W-:Y:S02]  /*0fe0*/  FSETP.GEU.AND P2, PT, R27, R22, PT ;  /* 0x000000161b00720b */ /* 0x000fe40003f4e000 */
[----:B------:R-:W-:Y:S02]  /*0ff0*/  FSETP.GEU.AND P5, PT, R29, R8, PT ;  /* 0x000000081d00720b */ /* 0x000fe40003fae000 */
[----:B------:R-:W-:Y:S02]  /*1000*/  SEL R12, R23, RZ, P1 ;  /* 0x000000ff170c7207 */ /* 0x000fe40000800000 */
[----:B------:R-:W-:-:S02]  /*1010*/  SEL R24, R24, RZ, P1 ;  /* 0x000000ff18187207 */ /* 0x000fc40000800000 */
[----:B------:R-:W-:Y:S02]  /*1020*/  @P3 SEL R36, R36, R17, P4 ;  /* 0x0000001124243207 */ /* 0x000fe40002000000 */
[----:B------:R-:W-:Y:S02]  /*1030*/  FSETP.GEU.AND P1, PT, R7, R12, PT ;  /* 0x0000000c0700720b */ /* 0x000fe40003f2e000 */
[----:B------:R-:W-:Y:S02]  /*1040*/  FSETP.GEU.AND P3, PT, R31, R24, PT ;  /* 0x000000181f00720b */ /* 0x000fe40003f6e000 */
[----:B------:R-:W-:Y:S02]  /*1050*/  FSETP.NAN.AND P6, PT, R22, R22, PT ;  /* 0x000000161600720b */ /* 0x000fe40003fc8000 */
[----:B------:R-:W-:Y:S02]  /*1060*/  FSETP.NAN.AND P4, PT, R8, R8, PT ;  /* 0x000000080800720b */ /* 0x000fe40003f88000 */
[----:B------:R-:W-:-:S02]  /*1070*/  @P2 SEL R22, R22, R27, P6 ;  /* 0x0000001b16162207 */ /* 0x000fc40003000000 */
[----:B------:R-:W-:Y:S02]  /*1080*/  @P5 SEL R8, R8, R29, P4 ;  /* 0x0000001d08085207 */ /* 0x000fe40002000000 */
[----:B------:R-:W-:Y:S02]  /*1090*/  FSETP.NAN.AND P2, PT, R12, R12, PT ;  /* 0x0000000c0c00720b */ /* 0x000fe40003f48000 */
[----:B------:R-:W-:Y:S02]  /*10a0*/  FSETP.NAN.AND P4, PT, R24, R24, PT ;  /* 0x000000181800720b */ /* 0x000fe40003f88000 */
[----:B------:R-:W-:Y:S02]  /*10b0*/  SEL R15, R36, RZ, P0 ;  /* 0x000000ff240f7207 */ /* 0x000fe40000000000 */
[----:B------:R-:W-:Y:S02]  /*10c0*/  @P1 SEL R12, R12, R7, P2 ;  /* 0x000000070c0c1207 */ /* 0x000fe40001000000 */
[----:B------:R-:W-:Y:S01]  /*10d0*/  @P3 SEL R24, R24, R31, P4 ;  /* 0x0000001f18183207 */ /* 0x000fe20002000000 */
[----:B------:R0:W-:Y:S01]  /*10e0*/  STS [R6], R11 ;  /* 0x0000000b06007388 */ /* 0x0001e20000000800 */
[----:B------:R-:W-:-:S02]  /*10f0*/  SEL R9, R9, RZ, P0 ;  /* 0x000000ff09097207 */ /* 0x000fc40000000000 */
[----:B------:R-:W-:Y:S01]  /*1100*/  SEL R17, R22, RZ, P0 ;  /* 0x000000ff16117207 */ /* 0x000fe20000000000 */
[----:B------:R1:W-:Y:S01]  /*1110*/  STS [R6+0x60], R15 ;  /* 0x0000600f06007388 */ /* 0x0003e20000000800 */
[----:B------:R-:W-:Y:S02]  /*1120*/  SEL R19, R12, RZ, P0 ;  /* 0x000000ff0c137207 */ /* 0x000fe40000000000 */
[----:B------:R-:W-:Y:S02]  /*1130*/  SEL R21, R24, RZ, P0 ;  /* 0x000000ff18157207 */ /* 0x000fe40000000000 */
[----:B0-----:R-:W-:Y:S02]  /*1140*/  SEL R11, R10, RZ, P0 ;  /* 0x000000ff0a0b7207 */ /* 0x001fe40000000000 */
[----:B-1----:R-:W-:Y:S01]  /*1150*/  SEL R15, R8, RZ, P0 ;  /* 0x000000ff080f7207 */ /* 0x002fe20000000000 */
[----:B------:R-:W-:Y:S04]  /*1160*/  STS [R6+0x20], R9 ;  /* 0x0000200906007388 */ /* 0x000fe80000000800 */
[----:B------:R-:W-:Y:S04]  /*1170*/  STS [R6+0x40], R11 ;  /* 0x0000400b06007388 */ /* 0x000fe80000000800 */
[----:B------:R-:W-:Y:S04]  /*1180*/  STS [R6+0x80], R17 ;  /* 0x0000801106007388 */ /* 0x000fe80000000800 */
[----:B------:R-:W-:Y:S04]  /*1190*/  STS [R6+0xa0], R15 ;  /* 0x0000a00f06007388 */ /* 0x000fe80000000800 */
[----:B------:R-:W-:Y:S04]  /*11a0*/  STS [R6+0xc0], R19 ;  /* 0x0000c01306007388 */ /* 0x000fe80000000800 */
[----:B------:R0:W-:Y:S01]  /*11b0*/  STS [R6+0xe0], R21 ;  /* 0x0000e01506007388 */ /* 0x0001e20000000800 */
[C---:B------:R-:W-:Y:S01]  /*11c0*/  IMAD.SHL.U32 R10, R13.reuse, 0x4, RZ ;  /* 0x000000040d0a7824 */ /* 0x040fe200078e00ff */
[----:B------:R-:W-:-:S04]  /*11d0*/  LOP3.LUT R13, R13, 0x70, RZ, 0xc0, !PT ;  /* 0x000000700d0d7812 */ /* 0x000fc800078ec0ff */
[----:B------:R-:W-:Y:S01]  /*11e0*/  LOP3.LUT R7, R10, 0x1fc, RZ, 0xc0, !PT ;  /* 0x000001fc0a077812 */ /* 0x000fe200078ec0ff */
[----:B------:R-:W-:-:S04]  /*11f0*/  VIADD R10, R13, UR4 ;  /* 0x000000040d0a7c36 */ /* 0x000fc80008000000 */
[----:B------:R-:W-:Y:S01]  /*1200*/  IMAD R10, R7, 0x4, R10 ;  /* 0x00000004070a7824 */ /* 0x000fe200078e020a */
[----:B------:R-:W-:Y:S01]  /*1210*/  BAR.SYNC.DEFER_BLOCKING 0x0 ;  /* 0x0000000000007b1d */ /* 0x000fe20000010000 */
[----:B------:R-:W-:Y:S01]  /*1220*/  IMAD.SHL.U32 R4, R4, 0x4, RZ ;  /* 0x0000000404047824 */ /* 0x000fe200078e00ff */
[----:B------:R-:W-:-:S04]  /*1230*/  SHF.R.S32.HI R13, RZ, 0x19, R2 ;  /* 0x00000019ff0d7819 */ /* 0x000fc80000011402 */
[----:B------:R-:W-:Y:S02]  /*1240*/  LOP3.LUT R2, R5, 0x3c, R4, 0xf8, !PT ;  /* 0x0000003c05027812 */ /* 0x000fe400078ef804 */
[----:B------:R-:W-:Y:S01]  /*1250*/  SGXT R13, R13, 0x1 ;  /* 0x000000010d0d781a */ /* 0x000fe20000000200 */
[----:B------:R-:W1:Y:S03]  /*1260*/  LDC.64 R4, c[0x0][0x218] ;  /* 0x00008600ff047b82 */ /* 0x000e660000000a00 */
[----:B------:R-:W-:Y:S01]  /*1270*/  LEA.HI R13, R13, R2, RZ, 0x8 ;  /* 0x000000020d0d7211 */ /* 0x000fe200078f40ff */
[----:B------:R-:W2:Y:S04]  /*1280*/  LDS.128 R8, [R10] ;  /* 0x000000000a087984 */ /* 0x000ea80000000c00 */
[C---:B------:R-:W-:Y:S01]  /*1290*/  IMAD.SHL.U32 R12, R13.reuse, 0x10, RZ ;  /* 0x000000100d0c7824 */ /* 0x040fe200078e00ff */
[----:B------:R-:W-:-:S02]  /*12a0*/  LOP3.LUT R13, R13, 0xffffff00, RZ, 0xc0, !PT ;  /* 0xffffff000d0d7812 */ /* 0x000fc400078ec0ff */
[----:B0-----:R-:W-:Y:S02]  /*12b0*/  LOP3.LUT R6, R3, R0, RZ, 0xfc, !PT ;  /* 0x0000000003067212 */ /* 0x001fe400078efcff */
[----:B------:R-:W-:Y:S02]  /*12c0*/  LOP3.LUT R12, R12, 0xfffff000, RZ, 0xc0, !PT ;  /* 0xfffff0000c0c7812 */ /* 0x000fe400078ec0ff */
[----:B------:R-:W-:Y:S02]  /*12d0*/  LOP3.LUT R0, R3, 0x8, R0, 0xfe, !PT ;  /* 0x0000000803007812 */ /* 0x000fe400078efe00 */
[----:B------:R-:W-:Y:S02]  /*12e0*/  LOP3.LUT R14, R7, 0x200, RZ, 0xfc, !PT ;  /* 0x00000200070e7812 */ /* 0x000fe400078efcff */
[----:B------:R-:W-:Y:S02]  /*12f0*/  IADD3 R13, R12, R2, -R13 ;  /* 0x000000020c0d7210 */ /* 0x000fe40007ffe80d */
[----:B------:R-:W-:-:S02]  /*1300*/  ISETP.GE.AND P1, PT, R6, 0x10, PT ;  /* 0x000000100600780c */ /* 0x000fc40003f26270 */
[----:B------:R-:W-:Y:S01]  /*1310*/  ISETP.GE.AND P0, PT, R0, 0x10, PT ;  /* 0x000000100000780c */ /* 0x000fe20003f06270 */
[----:B------:R-:W-:Y:S01]  /*1320*/  IMAD R3, R6, 0x100, R13 ;  /* 0x0000010006037824 */ /* 0x000fe200078e020d */
[----:B------:R-:W-:-:S03]  /*1330*/  SHF.R.U32.HI R14, RZ, 0x2, R14 ;  /* 0x00000002ff0e7819 */ /* 0x000fc6000001160e */
[----:B-1----:R-:W-:Y:S01]  /*1340*/  IMAD.WIDE R2, R3, 0x4, R4 ;  /* 0x0000000403027825 */ /* 0x002fe200078e0204 */
[----:B------:R-:W-:-:S05]  /*1350*/  LOP3.LUT R14, R14, 0xf0, RZ, 0xc0, !PT ;  /* 0x000000f00e0e7812 */ /* 0x000fca00078ec0ff */
[----:B------:R-:W-:-:S04]  /*1360*/  VIADD R14, R14, UR4 ;  /* 0x000000040e0e7c36 */ /* 0x000fc80008000000 */
[----:B------:R-:W-:Y:S01]  /*1370*/  IMAD R14, R7, 0x4, R14 ;  /* 0x00000004070e7824 */ /* 0x000fe200078e020e */
[----:B--2---:R0:W-:Y:S02]  /*1380*/  @!P1 STG.E.128 desc[UR6][R2.64], R8 ;  /* 0x0000000802009986 */ /* 0x0041e4000c101d06 */
[----:B0-----:R-:W-:Y:S05]  /*1390*/  @P0 EXIT ;  /* 0x000000000000094d */ /* 0x001fea0003800000 */
[----:B0-----:R-:W0:Y:S01]  /*13a0*/  LDS.128 R8, [R14+0x800] ;  /* 0x000800000e087984 */ /* 0x001e220000000c00 */
[----:B------:R-:W-:-:S04]  /*13b0*/  IMAD R13, R0, 0x100, R13 ;  /* 0x00000100000d7824 */ /* 0x000fc800078e020d */
[----:B------:R-:W-:-:S05]  /*13c0*/  IMAD.WIDE R4, R13, 0x4, R4 ;  /* 0x000000040d047825 */ /* 0x000fca00078e0204 */
[----:B0-----:R-:W-:Y:S01]  /*13d0*/  STG.E.128 desc[UR6][R4.64], R8 ;  /* 0x0000000804007986 */ /* 0x001fe2000c101d06 */
[----:B------:R-:W-:Y:S05]  /*13e0*/  EXIT ;  /* 0x000000000000794d */ /* 0x000fea0003800000 */
.L_x_0:
[----:B------:R-:W-:-:S00]  /*13f0*/  BRA `(.L_x_0) ;  /* 0xfffffffc00fc7947 */ /* 0x000fc0000383ffff */
[----:B------:R-:W-:-:S00]  /*1400*/  NOP ;  /* 0x0000000000007918 */ /* 0x000fc00000000000 */
[----:B------:R-:W-:-:S00]  /*1410*/  NOP ;  /* 0x0000000000007918 */ /* 0x000fc00000000000 */
[----:B------:R-:W-:-:S00]  /*1420*/  NOP ;  /* 0x0000000000007918 */ /* 0x000fc00000000000 */
[----:B------:R-:W-:-:S00]  /*1430*/  NOP ;  /* 0x0000000000007918 */ /* 0x000fc00000000000 */
[----:B------:R-:W-:-:S00]  /*1440*/  NOP ;  /* 0x0000000000007918 */ /* 0x000fc00000000000 */
[----:B------:R-:W-:-:S00]  /*1450*/  NOP ;  /* 0x0000000000007918 */ /* 0x000fc00000000000 */
[----:B------:R-:W-:-:S00]  /*1460*/  NOP ;  /* 0x0000000000007918 */ /* 0x000fc00000000000 */
[----:B------:R-:W-:-:S00]  /*1470*/  NOP ;  /* 0x0000000000007918 */ /* 0x000fc00000000000 */
.L_x_1:


//--------------------- .nv.shared.triton_poi_fused_constant_pad_nd_max_pool2d_with_indices_2 --------------------------
	.section	.nv.shared.triton_poi_fused_constant_pad_nd_max_pool2d_with_indices_2,"aw",@nobits
	.sectionflags	@""
	.align	16
	.zero		1024


//--------------------- .nv.constant0.triton_poi_fused_constant_pad_nd_max_pool2d_with_indices_2 --------------------------
	.section	.nv.constant0.triton_poi_fused_constant_pad_nd_max_pool2d_with_indices_2,"a",@progbits
	.sectionflags	@""
	.align	4
.nv.constant0.triton_poi_fused_constant_pad_nd_max_pool2d_with_indices_2:
	.zero		552
